//
// Generated by NVIDIA NVVM Compiler
//
// Compiler Build ID: CL-36424714
// Cuda compilation tools, release 13.0, V13.0.88
// Based on NVVM 20.0.0
//

.version 9.0
.target sm_100
.address_size 64

	// .globl	_Z24polynomialMultiplicationPiS_S_i
.extern .shared .align 16 .b8 shared[];

.visible .entry _Z24polynomialMultiplicationPiS_S_i(
	.param .u64 .ptr .align 1 _Z24polynomialMultiplicationPiS_S_i_param_0,
	.param .u64 .ptr .align 1 _Z24polynomialMultiplicationPiS_S_i_param_1,
	.param .u64 .ptr .align 1 _Z24polynomialMultiplicationPiS_S_i_param_2,
	.param .u32 _Z24polynomialMultiplicationPiS_S_i_param_3
)
{
	.reg .pred 	%p<15>;
	.reg .b32 	%r<160>;
	.reg .b64 	%rd<13>;

	ld.param.u64 	%rd3, [_Z24polynomialMultiplicationPiS_S_i_param_0];
	ld.param.u64 	%rd4, [_Z24polynomialMultiplicationPiS_S_i_param_1];
	ld.param.u64 	%rd5, [_Z24polynomialMultiplicationPiS_S_i_param_2];
	ld.param.u32 	%r53, [_Z24polynomialMultiplicationPiS_S_i_param_3];
	mov.u32 	%r1, %ntid.x;
	mov.u32 	%r2, %tid.x;
	mov.u32 	%r55, %ctaid.x;
	mad.lo.s32 	%r3, %r55, %r1, %r2;
	sub.s32 	%r56, %r53, %r3;
	max.s32 	%r141, %r56, 0;
	shl.b32 	%r5, %r53, 1;
	sub.s32 	%r57, %r5, %r3;
	min.s32 	%r6, %r53, %r57;
	setp.gt.s32 	%p1, %r141, %r6;
	mov.b32 	%r158, 0;
	@%p1 bra 	$L__BB0_19;
	shl.b32 	%r59, %r1, 2;
	mov.u32 	%r60, shared;
	add.s32 	%r7, %r60, %r59;
	sub.s32 	%r8, %r3, %r53;
	add.s32 	%r9, %r6, 1;
	sub.s32 	%r140, %r9, %r141;
	shl.b32 	%r61, %r1, 3;
	add.s32 	%r62, %r61, %r60;
	add.s32 	%r11, %r62, -16;
	cvta.to.global.u64 	%rd1, %rd3;
	cvta.to.global.u64 	%rd2, %rd4;
	mov.b32 	%r158, 0;
$L__BB0_2:
	min.u32 	%r15, %r1, %r140;
	max.u32 	%r16, %r15, 1;
	and.b32  	%r17, %r16, 3;
	and.b32  	%r18, %r16, 7;
	add.s32 	%r19, %r141, %r2;
	setp.gt.s32 	%p2, %r19, %r53;
	mov.b32 	%r143, 0;
	@%p2 bra 	$L__BB0_4;
	mul.wide.s32 	%rd6, %r19, 4;
	add.s64 	%rd7, %rd1, %rd6;
	ld.global.u32 	%r143, [%rd7];
$L__BB0_4:
	shl.b32 	%r65, %r2, 2;
	mov.u32 	%r66, shared;
	add.s32 	%r67, %r66, %r65;
	st.shared.u32 	[%r67], %r143;
	add.s32 	%r22, %r19, %r8;
	setp.gt.s32 	%p3, %r22, %r53;
	mov.b32 	%r144, 0;
	@%p3 bra 	$L__BB0_6;
	mul.wide.s32 	%rd8, %r22, 4;
	add.s64 	%rd9, %rd2, %rd8;
	ld.global.u32 	%r144, [%rd9];
$L__BB0_6:
	add.s32 	%r69, %r7, %r65;
	st.shared.u32 	[%r69], %r144;
	bar.sync 	0;
	setp.eq.s32 	%p4, %r9, %r141;
	@%p4 bra 	$L__BB0_18;
	setp.lt.u32 	%p5, %r15, 8;
	mov.b32 	%r153, 0;
	@%p5 bra 	$L__BB0_10;
	add.s32 	%r147, %r66, 16;
	and.b32  	%r74, %r16, -8;
	neg.s32 	%r146, %r74;
	mov.u32 	%r145, %r11;
$L__BB0_9:
	.pragma "nounroll";
	and.b32  	%r153, %r16, 2040;
	ld.shared.v4.u32 	{%r75, %r76, %r77, %r78}, [%r147+-16];
	ld.shared.v2.u32 	{%r79, %r80}, [%r145+8];
	mad.lo.s32 	%r81, %r80, %r75, %r158;
	mad.lo.s32 	%r82, %r79, %r76, %r81;
	ld.shared.v2.u32 	{%r83, %r84}, [%r145];
	mad.lo.s32 	%r85, %r84, %r77, %r82;
	mad.lo.s32 	%r86, %r83, %r78, %r85;
	ld.shared.v4.u32 	{%r87, %r88, %r89, %r90}, [%r147];
	ld.shared.v2.u32 	{%r91, %r92}, [%r145+-8];
	mad.lo.s32 	%r93, %r92, %r87, %r86;
	mad.lo.s32 	%r94, %r91, %r88, %r93;
	ld.shared.v2.u32 	{%r95, %r96}, [%r145+-16];
	mad.lo.s32 	%r97, %r96, %r89, %r94;
	mad.lo.s32 	%r158, %r95, %r90, %r97;
	add.s32 	%r147, %r147, 32;
	add.s32 	%r146, %r146, 8;
	add.s32 	%r145, %r145, -32;
	setp.ne.s32 	%p6, %r146, 0;
	@%p6 bra 	$L__BB0_9;
$L__BB0_10:
	setp.eq.s32 	%p7, %r18, 0;
	@%p7 bra 	$L__BB0_18;
	setp.lt.u32 	%p8, %r18, 4;
	@%p8 bra 	$L__BB0_13;
	shl.b32 	%r99, %r153, 2;
	mov.u32 	%r100, shared;
	add.s32 	%r101, %r100, %r99;
	ld.shared.u32 	%r102, [%r101];
	not.b32 	%r103, %r153;
	add.s32 	%r104, %r1, %r103;
	shl.b32 	%r105, %r104, 2;
	add.s32 	%r106, %r7, %r105;
	ld.shared.u32 	%r107, [%r106];
	mad.lo.s32 	%r108, %r107, %r102, %r158;
	ld.shared.u32 	%r109, [%r101+4];
	ld.shared.u32 	%r110, [%r106+-4];
	mad.lo.s32 	%r111, %r110, %r109, %r108;
	ld.shared.u32 	%r112, [%r101+8];
	ld.shared.u32 	%r113, [%r106+-8];
	mad.lo.s32 	%r114, %r113, %r112, %r111;
	ld.shared.u32 	%r115, [%r101+12];
	ld.shared.u32 	%r116, [%r106+-12];
	mad.lo.s32 	%r158, %r116, %r115, %r114;
	add.s32 	%r153, %r153, 4;
$L__BB0_13:
	setp.eq.s32 	%p9, %r17, 0;
	@%p9 bra 	$L__BB0_18;
	setp.eq.s32 	%p10, %r17, 1;
	@%p10 bra 	$L__BB0_16;
	shl.b32 	%r118, %r153, 2;
	mov.u32 	%r119, shared;
	add.s32 	%r120, %r119, %r118;
	ld.shared.u32 	%r121, [%r120];
	not.b32 	%r122, %r153;
	add.s32 	%r123, %r1, %r122;
	shl.b32 	%r124, %r123, 2;
	add.s32 	%r125, %r7, %r124;
	ld.shared.u32 	%r126, [%r125];
	mad.lo.s32 	%r127, %r126, %r121, %r158;
	ld.shared.u32 	%r128, [%r120+4];
	ld.shared.u32 	%r129, [%r125+-4];
	mad.lo.s32 	%r158, %r129, %r128, %r127;
	add.s32 	%r153, %r153, 2;
$L__BB0_16:
	and.b32  	%r130, %r16, 1;
	setp.eq.b32 	%p11, %r130, 1;
	not.pred 	%p12, %p11;
	@%p12 bra 	$L__BB0_18;
	shl.b32 	%r131, %r153, 2;
	mov.u32 	%r132, shared;
	add.s32 	%r133, %r132, %r131;
	ld.shared.u32 	%r134, [%r133];
	not.b32 	%r135, %r153;
	add.s32 	%r136, %r1, %r135;
	shl.b32 	%r137, %r136, 2;
	add.s32 	%r138, %r7, %r137;
	ld.shared.u32 	%r139, [%r138];
	mad.lo.s32 	%r158, %r139, %r134, %r158;
$L__BB0_18:
	bar.sync 	0;
	add.s32 	%r141, %r141, %r1;
	setp.le.s32 	%p13, %r141, %r6;
	sub.s32 	%r140, %r140, %r1;
	@%p13 bra 	$L__BB0_2;
$L__BB0_19:
	setp.lt.s32 	%p14, %r5, %r3;
	@%p14 bra 	$L__BB0_21;
	cvta.to.global.u64 	%rd10, %rd5;
	mul.wide.s32 	%rd11, %r3, 4;
	add.s64 	%rd12, %rd10, %rd11;
	st.global.u32 	[%rd12], %r158;
$L__BB0_21:
	ret;

}


// ===== COMPILED SASS (sm_100) =====

	.target	sm_100

	.elftype	@"ET_EXEC"


//--------------------- .note.nv.tkinfo           --------------------------
	.section	.note.nv.tkinfo,"",@"SHT_NOTE"
	.sectionflags	@"SHF_NOTE_NV_TKINFO"
	.tkinfo
        /*0018*/ 	.word	0x00000002
        /*0030*/ 	.string	""
        /*0030*/ 	.string	"ptxas"
        /*0030*/ 	.string	"Cuda compilation tools, release 13.0, V13.0.88"
        /*0030*/ 	.string	"Build cuda_13.0.r13.0/compiler.36424714_0"
        /*0030*/ 	.string	"-arch sm_100 -m 64 "



//--------------------- .note.nv.cuinfo           --------------------------
	.section	.note.nv.cuinfo,"",@"SHT_NOTE"
	.sectionflags	@"SHF_NOTE_NV_CUINFO"
        /*0018*/ 	.short	0x0002
        /*001a*/ 	.short	0x0064
        /*001c*/ 	.short	0x0082
	.zero		2


//--------------------- .nv.info                  --------------------------
	.section	.nv.info,"",@"SHT_CUDA_INFO"
	.align	4


	//----- nvinfo : EIATTR_REGCOUNT
	.align		4
        /*0000*/ 	.byte	0x04, 0x2f
        /*0002*/ 	.short	(.L_1 - .L_0)
	.align		4
.L_0:
        /*0004*/ 	.word	index@(_Z24polynomialMultiplicationPiS_S_i)
        /*0008*/ 	.word	0x0000001e


	//----- nvinfo : EIATTR_FRAME_SIZE
	.align		4
.L_1:
        /*000c*/ 	.byte	0x04, 0x11
        /*000e*/ 	.short	(.L_3 - .L_2)
	.align		4
.L_2:
        /*0010*/ 	.word	index@(_Z24polynomialMultiplicationPiS_S_i)
        /*0014*/ 	.word	0x00000000


	//----- nvinfo : EIATTR_MIN_STACK_SIZE
	.align		4
.L_3:
        /*0018*/ 	.byte	0x04, 0x12
        /*001a*/ 	.short	(.L_5 - .L_4)
	.align		4
.L_4:
        /*001c*/ 	.word	index@(_Z24polynomialMultiplicationPiS_S_i)
        /*0020*/ 	.word	0x00000000
.L_5:


//--------------------- .nv.compat                --------------------------
	.section	.nv.compat,"",@"SHT_CUDA_COMPAT_INFO"
	.align	4
        /*0000*/ 	.byte	0x02, 0x09, 0x00, 0x00, 0x02, 0x02, 0x01, 0x00, 0x02, 0x05, 0x05, 0x00, 0x03, 0x07, 0x01, 0x01
        /*0010*/ 	.byte	0x02, 0x03, 0x00, 0x00, 0x02, 0x06, 0x01, 0x00, 0x04, 0x0b, 0x08, 0x00, 0x09, 0x00, 0x00, 0x00
        /*0020*/ 	.byte	0x00, 0x00, 0x00, 0x00


//--------------------- .nv.info._Z24polynomialMultiplicationPiS_S_i --------------------------
	.section	.nv.info._Z24polynomialMultiplicationPiS_S_i,"",@"SHT_CUDA_INFO"
	.sectionflags	@""
	.align	4


	//----- nvinfo : EIATTR_CUDA_API_VERSION
	.align		4
        /*0000*/ 	.byte	0x04, 0x37
        /*0002*/ 	.short	(.L_7 - .L_6)
.L_6:
        /*0004*/ 	.word	0x00000082


	//----- nvinfo : EIATTR_KPARAM_INFO
	.align		4
.L_7:
        /*0008*/ 	.byte	0x04, 0x17
        /*000a*/ 	.short	(.L_9 - .L_8)
.L_8:
        /*000c*/ 	.word	0x00000000
        /*0010*/ 	.short	0x0003
        /*0012*/ 	.short	0x0018
        /*0014*/ 	.byte	0x00, 0xf0, 0x11, 0x00


	//----- nvinfo : EIATTR_KPARAM_INFO
	.align		4
.L_9:
        /*0018*/ 	.byte	0x04, 0x17
        /*001a*/ 	.short	(.L_11 - .L_10)
.L_10:
        /*001c*/ 	.word	0x00000000
        /*0020*/ 	.short	0x0002
        /*0022*/ 	.short	0x0010
        /*0024*/ 	.byte	0x00, 0xf5, 0x21, 0x00


	//----- nvinfo : EIATTR_KPARAM_INFO
	.align		4
.L_11:
        /*0028*/ 	.byte	0x04, 0x17
        /*002a*/ 	.short	(.L_13 - .L_12)
.L_12:
        /*002c*/ 	.word	0x00000000
        /*0030*/ 	.short	0x0001
        /*0032*/ 	.short	0x0008
        /*0034*/ 	.byte	0x00, 0xf5, 0x21, 0x00


	//----- nvinfo : EIATTR_KPARAM_INFO
	.align		4
.L_13:
        /*0038*/ 	.byte	0x04, 0x17
        /*003a*/ 	.short	(.L_15 - .L_14)
.L_14:
        /*003c*/ 	.word	0x00000000
        /*0040*/ 	.short	0x0000
        /*0042*/ 	.short	0x0000
        /*0044*/ 	.byte	0x00, 0xf5, 0x21, 0x00


	//----- nvinfo : EIATTR_SPARSE_MMA_MASK
	.align		4
.L_15:
        /*0048*/ 	.byte	0x03, 0x50
        /*004a*/ 	.short	0x0000


	//----- nvinfo : EIATTR_MAXREG_COUNT
	.align		4
        /*004c*/ 	.byte	0x03, 0x1b
        /*004e*/ 	.short	0x00ff


	//----- nvinfo : EIATTR_NUM_BARRIERS
	.align		4
        /*0050*/ 	.byte	0x02, 0x4c
        /*0052*/ 	.byte	0x01
	.zero		1


	//----- nvinfo : EIATTR_MERCURY_ISA_VERSION
	.align		4
        /*0054*/ 	.byte	0x03, 0x5f
        /*0056*/ 	.short	0x0101


	//----- nvinfo : EIATTR_VRC_CTA_INIT_COUNT
	.align		4
        /*0058*/ 	.byte	0x02, 0x4a
	.zero		1
	.zero		1


	//----- nvinfo : EIATTR_EXIT_INSTR_OFFSETS
	.align		4
        /*005c*/ 	.byte	0x04, 0x1c
        /*005e*/ 	.short	(.L_17 - .L_16)


	//   ....[0]....
.L_16:
        /*0060*/ 	.word	0x00000890


	//   ....[1]....
        /*0064*/ 	.word	0x000008d0


	//----- nvinfo : EIATTR_CRS_STACK_SIZE
	.align		4
.L_17:
        /*0068*/ 	.byte	0x04, 0x1e
        /*006a*/ 	.short	(.L_19 - .L_18)
.L_18:
        /*006c*/ 	.word	0x00000000


	//----- nvinfo : EIATTR_CBANK_PARAM_SIZE
	.align		4
.L_19:
        /*0070*/ 	.byte	0x03, 0x19
        /*0072*/ 	.short	0x001c


	//----- nvinfo : EIATTR_PARAM_CBANK
	.align		4
        /*0074*/ 	.byte	0x04, 0x0a
        /*0076*/ 	.short	(.L_21 - .L_20)
	.align		4
.L_20:
        /*0078*/ 	.word	index@(.nv.constant0._Z24polynomialMultiplicationPiS_S_i)
        /*007c*/ 	.short	0x0380
        /*007e*/ 	.short	0x001c


	//----- nvinfo : EIATTR_SW_WAR
	.align		4
.L_21:
        /*0080*/ 	.byte	0x04, 0x36
        /*0082*/ 	.short	(.L_23 - .L_22)
.L_22:
        /*0084*/ 	.word	0x00000008
.L_23:


//--------------------- .nv.callgraph             --------------------------
	.section	.nv.callgraph,"",@"SHT_CUDA_CALLGRAPH"
	.align	4
	.sectionentsize	8
	.align		4
        /*0000*/ 	.word	0x00000000
	.align		4
        /*0004*/ 	.word	0xffffffff
	.align		4
        /*0008*/ 	.word	0x00000000
	.align		4
        /*000c*/ 	.word	0xfffffffe
	.align		4
        /*0010*/ 	.word	0x00000000
	.align		4
        /*0014*/ 	.word	0xfffffffd
	.align		4
        /*0018*/ 	.word	0x00000000
	.align		4
        /*001c*/ 	.word	0xfffffffc


//--------------------- .text._Z24polynomialMultiplicationPiS_S_i --------------------------
	.section	.text._Z24polynomialMultiplicationPiS_S_i,"ax",@progbits
	.align	128
        .global         _Z24polynomialMultiplicationPiS_S_i
        .type           _Z24polynomialMultiplicationPiS_S_i,@function
        .size           _Z24polynomialMultiplicationPiS_S_i,(.L_x_12 - _Z24polynomialMultiplicationPiS_S_i)
        .other          _Z24polynomialMultiplicationPiS_S_i,@"STO_CUDA_ENTRY STV_DEFAULT"
_Z24polynomialMultiplicationPiS_S_i:
.text._Z24polynomialMultiplicationPiS_S_i:
[----:B------:R-:W-:Y:S01]  /*0000*/  LDC R1, c[0x0][0x37c] ;  /* 0x0000df00ff017b82 */ /* 0x000fe20000000800 */
[----:B------:R-:W0:Y:S07]  /*0010*/  S2R R0, SR_TID.X ;  /* 0x0000000000007919 */ /* 0x000e2e0000002100 */
[----:B------:R-:W0:Y:S01]  /*0020*/  S2UR UR4, SR_CTAID.X ;  /* 0x00000000000479c3 */ /* 0x000e220000002500 */
[----:B------:R-:W-:-:S07]  /*0030*/  HFMA2 R19, -RZ, RZ, 0, 0 ;  /* 0x00000000ff137431 */ /* 0x000fce00000001ff */
[----:B------:R-:W0:Y:S08]  /*0040*/  LDC R3, c[0x0][0x360] ;  /* 0x0000d800ff037b82 */ /* 0x000e300000000800 */
[----:B------:R-:W1:Y:S01]  /*0050*/  LDC R8, c[0x0][0x398] ;  /* 0x0000e600ff087b82 */ /* 0x000e620000000800 */
[----:B0-----:R-:W-:Y:S01]  /*0060*/  IMAD R22, R3, UR4, R0 ;  /* 0x0000000403167c24 */ /* 0x001fe2000f8e0200 */
[----:B------:R-:W0:Y:S03]  /*0070*/  LDCU.64 UR4, c[0x0][0x358] ;  /* 0x00006b00ff0477ac */ /* 0x000e260008000a00 */
[----:B------:R-:W-:-:S02]  /*0080*/  IMAD.MOV R5, RZ, RZ, -R22 ;  /* 0x000000ffff057224 */ /* 0x000fc400078e0a16 */
[----:B-1----:R-:W-:-:S03]  /*0090*/  IMAD.SHL.U32 R21, R8, 0x2, RZ ;  /* 0x0000000208157824 */ /* 0x002fc600078e00ff */
[----:B------:R-:W-:Y:S02]  /*00a0*/  VIADDMNMX R5, R5, R8, RZ, !PT ;  /* 0x0000000805057246 */ /* 0x000fe400078001ff */
[----:B------:R-:W-:-:S04]  /*00b0*/  VIADDMNMX R2, R21, -R22, R8, PT ;  /* 0x8000001615027246 */ /* 0x000fc80003800108 */
[----:B------:R-:W-:-:S13]  /*00c0*/  ISETP.GT.AND P0, PT, R5, R2, PT ;  /* 0x000000020500720c */ /* 0x000fda0003f04270 */
[----:B0-----:R-:W-:Y:S05]  /*00d0*/  @P0 BRA `(.L_x_0) ;  /* 0x0000000400e80947 */ /* 0x001fea0003800000 */
[----:B------:R-:W0:Y:S01]  /*00e0*/  S2R R7, SR_CgaCtaId ;  /* 0x0000000000077919 */ /* 0x000e220000008800 */
[----:B------:R-:W-:Y:S01]  /*00f0*/  MOV R4, 0x400 ;  /* 0x0000040000047802 */ /* 0x000fe20000000f00 */
[----:B------:R-:W-:Y:S02]  /*0100*/  VIADD R6, R2, 0x1 ;  /* 0x0000000102067836 */ /* 0x000fe40000000000 */
[----:B------:R-:W-:Y:S02]  /*0110*/  IMAD.MOV.U32 R19, RZ, RZ, RZ ;  /* 0x000000ffff137224 */ /* 0x000fe400078e00ff */
[----:B------:R-:W-:Y:S01]  /*0120*/  IMAD.IADD R12, R6, 0x1, -R5 ;  /* 0x00000001060c7824 */ /* 0x000fe200078e0a05 */
[----:B0-----:R-:W-:Y:S01]  /*0130*/  LEA R4, R7, R4, 0x18 ;  /* 0x0000000407047211 */ /* 0x001fe200078ec0ff */
[----:B------:R-:W-:-:S03]  /*0140*/  IMAD.IADD R7, R22, 0x1, -R8 ;  /* 0x0000000116077824 */ /* 0x000fc600078e0a08 */
[CC--:B------:R-:W-:Y:S02]  /*0150*/  LEA R14, R3.reuse, R4.reuse, 0x3 ;  /* 0x00000004030e7211 */ /* 0x0c0fe400078e18ff */
[----:B------:R-:W-:-:S03]  /*0160*/  LEA R13, R3, R4, 0x2 ;  /* 0x00000004030d7211 */ /* 0x000fc600078e10ff */
[----:B------:R-:W-:-:S07]  /*0170*/  VIADD R14, R14, 0xfffffff0 ;  /* 0xfffffff00e0e7836 */ /* 0x000fce0000000000 */
.L_x_10:
[----:B0-----:R-:W0:Y:S01]  /*0180*/  LDCU UR6, c[0x0][0x398] ;  /* 0x00007300ff0677ac */ /* 0x001e220008000800 */
[----:B------:R-:W-:Y:S02]  /*0190*/  IMAD.IADD R15, R0, 0x1, R5 ;  /* 0x00000001000f7824 */ /* 0x000fe400078e0205 */
[----:B------:R-:W-:Y:S02]  /*01a0*/  IMAD.MOV.U32 R4, RZ, RZ, RZ ;  /* 0x000000ffff047224 */ /* 0x000fe400078e00ff */
[----:B------:R-:W-:Y:S01]  /*01b0*/  IMAD.MOV.U32 R16, RZ, RZ, RZ ;  /* 0x000000ffff107224 */ /* 0x000fe200078e00ff */
[----:B------:R-:W-:Y:S02]  /*01c0*/  IADD3 R17, PT, PT, R7, R15, RZ ;  /* 0x0000000f07117210 */ /* 0x000fe40007ffe0ff */
[----:B0-----:R-:W-:Y:S02]  /*01d0*/  ISETP.GT.AND P0, PT, R15, UR6, PT ;  /* 0x000000060f007c0c */ /* 0x001fe4000bf04270 */
[----:B------:R-:W-:-:S11]  /*01e0*/  ISETP.GT.AND P1, PT, R17, UR6, PT ;  /* 0x0000000611007c0c */ /* 0x000fd6000bf24270 */
[----:B------:R-:W0:Y:S08]  /*01f0*/  @!P0 LDC.64 R10, c[0x0][0x380] ;  /* 0x0000e000ff0a8b82 */ /* 0x000e300000000a00 */
[----:B------:R-:W1:Y:S01]  /*0200*/  @!P1 LDC.64 R8, c[0x0][0x388] ;  /* 0x0000e200ff089b82 */ /* 0x000e620000000a00 */
[----:B0-----:R-:W-:-:S05]  /*0210*/  @!P0 IMAD.WIDE R10, R15, 0x4, R10 ;  /* 0x000000040f0a8825 */ /* 0x001fca00078e020a */
[----:B------:R-:W2:Y:S01]  /*0220*/  @!P0 LDG.E R4, desc[UR4][R10.64] ;  /* 0x000000040a048981 */ /* 0x000ea2000c1e1900 */
[----:B-1----:R-:W-:-:S05]  /*0230*/  @!P1 IMAD.WIDE R8, R17, 0x4, R8 ;  /* 0x0000000411089825 */ /* 0x002fca00078e0208 */
[----:B------:R-:W3:Y:S01]  /*0240*/  @!P1 LDG.E R16, desc[UR4][R8.64] ;  /* 0x0000000408109981 */ /* 0x000ee2000c1e1900 */
[----:B------:R-:W-:Y:S01]  /*0250*/  MOV R15, 0x400 ;  /* 0x00000400000f7802 */ /* 0x000fe20000000f00 */
[----:B------:R-:W-:Y:S01]  /*0260*/  IMAD R23, R0, 0x4, R13 ;  /* 0x0000000400177824 */ /* 0x000fe200078e020d */
[----:B------:R-:W-:Y:S01]  /*0270*/  ISETP.NE.AND P0, PT, R6, R5, PT ;  /* 0x000000050600720c */ /* 0x000fe20003f05270 */
[----:B------:R-:W0:Y:S01]  /*0280*/  S2R R18, SR_CgaCtaId ;  /* 0x0000000000127919 */ /* 0x000e220000008800 */
[----:B------:R-:W-:Y:S05]  /*0290*/  WARPSYNC.ALL ;  /* 0x0000000000007948 */ /* 0x000fea0003800000 */
[----:B------:R-:W-:Y:S01]  /*02a0*/  BSSY.RECONVERGENT B0, `(.L_x_1) ;  /* 0x0000058000007945 */ /* 0x000fe20003800200 */
[----:B0-----:R-:W-:-:S04]  /*02b0*/  LEA R15, R18, R15, 0x18 ;  /* 0x0000000f120f7211 */ /* 0x001fc800078ec0ff */
[----:B------:R-:W-:-:S05]  /*02c0*/  LEA R17, R0, R15, 0x2 ;  /* 0x0000000f00117211 */ /* 0x000fca00078e10ff */
[----:B--2---:R0:W-:Y:S04]  /*02d0*/  STS [R17], R4 ;  /* 0x0000000411007388 */ /* 0x0041e80000000800 */
[----:B---3--:R0:W-:Y:S01]  /*02e0*/  STS [R23], R16 ;  /* 0x0000001017007388 */ /* 0x0081e20000000800 */
[----:B------:R-:W-:Y:S06]  /*02f0*/  BAR.SYNC.DEFER_BLOCKING 0x0 ;  /* 0x0000000000007b1d */ /* 0x000fec0000010000 */
[----:B------:R-:W-:Y:S05]  /*0300*/  @!P0 BRA `(.L_x_2) ;  /* 0x0000000400448947 */ /* 0x000fea0003800000 */
[----:B------:R-:W-:Y:S01]  /*0310*/  VIMNMX.U32 R20, PT, PT, R3, R12, PT ;  /* 0x0000000c03147248 */ /* 0x000fe20003fe0000 */
[----:B------:R-:W-:Y:S01]  /*0320*/  BSSY.RECONVERGENT B1, `(.L_x_3) ;  /* 0x0000021000017945 */ /* 0x000fe20003800200 */
[----:B0-----:R-:W-:Y:S02]  /*0330*/  IMAD.MOV.U32 R23, RZ, RZ, RZ ;  /* 0x000000ffff177224 */ /* 0x001fe400078e00ff */
[C---:B------:R-:W-:Y:S02]  /*0340*/  ISETP.GE.U32.AND P0, PT, R20.reuse, 0x8, PT ;  /* 0x000000081400780c */ /* 0x040fe40003f06070 */
[----:B------:R-:W-:-:S04]  /*0350*/  VIMNMX.U32 R20, PT, PT, R20, 0x1, !PT ;  /* 0x0000000114147848 */ /* 0x000fc80007fe0000 */
[C---:B------:R-:W-:Y:S02]  /*0360*/  LOP3.LUT R4, R20.reuse, 0x3, RZ, 0xc0, !PT ;  /* 0x0000000314047812 */ /* 0x040fe400078ec0ff */
[----:B------:R-:W-:-:S05]  /*0370*/  LOP3.LUT R24, R20, 0x7, RZ, 0xc0, !PT ;  /* 0x0000000714187812 */ /* 0x000fca00078ec0ff */
[----:B------:R-:W-:Y:S05]  /*0380*/  @!P0 BRA `(.L_x_4) ;  /* 0x0000000000688947 */ /* 0x000fea0003800000 */
[C---:B------:R-:W-:Y:S01]  /*0390*/  LOP3.LUT R26, R20.reuse, 0xfffffff8, RZ, 0xc0, !PT ;  /* 0xfffffff8141a7812 */ /* 0x040fe200078ec0ff */
[----:B------:R-:W-:Y:S01]  /*03a0*/  BSSY.RECONVERGENT B2, `(.L_x_4) ;  /* 0x0000018000027945 */ /* 0x000fe20003800200 */
[----:B------:R-:W-:Y:S01]  /*03b0*/  IADD3 R27, PT, PT, R15, 0x10, RZ ;  /* 0x000000100f1b7810 */ /* 0x000fe20007ffe0ff */
[----:B------:R-:W-:Y:S01]  /*03c0*/  IMAD.MOV.U32 R25, RZ, RZ, R14 ;  /* 0x000000ffff197224 */ /* 0x000fe200078e000e */
[----:B------:R-:W-:Y:S01]  /*03d0*/  LOP3.LUT R23, R20, 0x7f8, RZ, 0xc0, !PT ;  /* 0x000007f814177812 */ /* 0x000fe200078ec0ff */
[----:B------:R-:W-:-:S07]  /*03e0*/  IMAD.MOV R26, RZ, RZ, -R26 ;  /* 0x000000ffff1a7224 */ /* 0x000fce00078e0a1a */
.L_x_5:
[----:B------:R-:W-:Y:S01]  /*03f0*/  LDS.64 R16, [R25+0x8] ;  /* 0x0000080019107984 */ /* 0x000fe20000000a00 */
[----:B------:R-:W-:-:S03]  /*0400*/  IADD3 R26, PT, PT, R26, 0x8, RZ ;  /* 0x000000081a1a7810 */ /* 0x000fc60007ffe0ff */
[----:B------:R-:W0:Y:S01]  /*0410*/  LDS.128 R8, [R27+-0x10] ;  /* 0xfffff0001b087984 */ /* 0x000e220000000c00 */
[----:B------:R-:W-:Y:S01]  /*0420*/  ISETP.NE.AND P0, PT, R26, RZ, PT ;  /* 0x000000ff1a00720c */ /* 0x000fe20003f05270 */
[----:B0-----:R-:W-:Y:S02]  /*0430*/  IMAD R8, R8, R17, R19 ;  /* 0x0000001108087224 */ /* 0x001fe400078e0213 */
[----:B------:R-:W0:Y:S02]  /*0440*/  LDS.64 R18, [R25] ;  /* 0x0000000019127984 */ /* 0x000e240000000a00 */
[----:B------:R-:W-:Y:S02]  /*0450*/  IMAD R8, R9, R16, R8 ;  /* 0x0000001009087224 */ /* 0x000fe400078e0208 */
[----:B------:R-:W-:Y:S02]  /*0460*/  LDS.64 R16, [R25+-0x8] ;  /* 0xfffff80019107984 */ /* 0x000fe40000000a00 */
[----:B0-----:R-:W-:-:S04]  /*0470*/  IMAD R8, R10, R19, R8 ;  /* 0x000000130a087224 */ /* 0x001fc800078e0208 */
[----:B------:R-:W-:Y:S02]  /*0480*/  IMAD R18, R11, R18, R8 ;  /* 0x000000120b127224 */ /* 0x000fe400078e0208 */
[----:B------:R0:W1:Y:S02]  /*0490*/  LDS.128 R8, [R27] ;  /* 0x000000001b087984 */ /* 0x0000640000000c00 */
[----:B0-----:R-:W-:Y:S02]  /*04a0*/  VIADD R27, R27, 0x20 ;  /* 0x000000201b1b7836 */ /* 0x001fe40000000000 */
[----:B-1----:R-:W-:Y:S02]  /*04b0*/  IMAD R8, R8, R17, R18 ;  /* 0x0000001108087224 */ /* 0x002fe400078e0212 */
[----:B------:R0:W1:Y:S02]  /*04c0*/  LDS.64 R18, [R25+-0x10] ;  /* 0xfffff00019127984 */ /* 0x0000640000000a00 */
[----:B------:R-:W-:-:S02]  /*04d0*/  IMAD R8, R9, R16, R8 ;  /* 0x0000001009087224 */ /* 0x000fc400078e0208 */
[----:B0-----:R-:W-:Y:S02]  /*04e0*/  VIADD R25, R25, 0xffffffe0 ;  /* 0xffffffe019197836 */ /* 0x001fe40000000000 */
[----:B-1----:R-:W-:-:S04]  /*04f0*/  IMAD R19, R10, R19, R8 ;  /* 0x000000130a137224 */ /* 0x002fc800078e0208 */
[----:B------:R-:W-:Y:S01]  /*0500*/  IMAD R19, R11, R18, R19 ;  /* 0x000000120b137224 */ /* 0x000fe200078e0213 */
[----:B------:R-:W-:Y:S06]  /*0510*/  @P0 BRA `(.L_x_5) ;  /* 0xfffffffc00b40947 */ /* 0x000fec000383ffff */
[----:B------:R-:W-:Y:S05]  /*0520*/  BSYNC.RECONVERGENT B2 ;  /* 0x0000000000027941 */ /* 0x000fea0003800200 */
.L_x_4:
[----:B------:R-:W-:Y:S05]  /*0530*/  BSYNC.RECONVERGENT B1 ;  /* 0x0000000000017941 */ /* 0x000fea0003800200 */
.L_x_3:
[----:B------:R-:W-:-:S13]  /*0540*/  ISETP.NE.AND P0, PT, R24, RZ, PT ;  /* 0x000000ff1800720c */ /* 0x000fda0003f05270 */
[----:B------:R-:W-:Y:S05]  /*0550*/  @!P0 BRA `(.L_x_2) ;  /* 0x0000000000b08947 */ /* 0x000fea0003800000 */
[----:B------:R-:W-:Y:S01]  /*0560*/  ISETP.GE.U32.AND P0, PT, R24, 0x4, PT ;  /* 0x000000041800780c */ /* 0x000fe20003f06070 */
[----:B------:R-:W-:Y:S01]  /*0570*/  BSSY.RECONVERGENT B1, `(.L_x_6) ;  /* 0x0000012000017945 */ /* 0x000fe20003800200 */
[----:B------:R-:W-:-:S11]  /*0580*/  ISETP.NE.AND P1, PT, R4, RZ, PT ;  /* 0x000000ff0400720c */ /* 0x000fd60003f25270 */
[----:B------:R-:W-:Y:S05]  /*0590*/  @!P0 BRA `(.L_x_7) ;  /* 0x00000000003c8947 */ /* 0x000fea0003800000 */
[----:B------:R-:W-:Y:S01]  /*05a0*/  LOP3.LUT R8, RZ, R23, RZ, 0x33, !PT ;  /* 0x00000017ff087212 */ /* 0x000fe200078e33ff */
[C---:B------:R-:W-:Y:S02]  /*05b0*/  IMAD R16, R23.reuse, 0x4, R15 ;  /* 0x0000000417107824 */ /* 0x040fe400078e020f */
[----:B------:R-:W-:Y:S01]  /*05c0*/  VIADD R23, R23, 0x4 ;  /* 0x0000000417177836 */ /* 0x000fe20000000000 */
[----:B------:R-:W-:Y:S02]  /*05d0*/  IADD3 R8, PT, PT, R8, R3, RZ ;  /* 0x0000000308087210 */ /* 0x000fe40007ffe0ff */
[----:B------:R-:W-:Y:S02]  /*05e0*/  LDS.64 R10, [R16+0x8] ;  /* 0x00000800100a7984 */ /* 0x000fe40000000a00 */
[----:B------:R-:W-:Y:S02]  /*05f0*/  LEA R17, R8, R13, 0x2 ;  /* 0x0000000d08117211 */ /* 0x000fe400078e10ff */
[----:B------:R-:W-:Y:S04]  /*0600*/  LDS.64 R8, [R16] ;  /* 0x0000000010087984 */ /* 0x000fe80000000a00 */
[----:B------:R-:W0:Y:S04]  /*0610*/  LDS R18, [R17] ;  /* 0x0000000011127984 */ /* 0x000e280000000800 */
[----:B------:R-:W1:Y:S04]  /*0620*/  LDS R24, [R17+-0x4] ;  /* 0xfffffc0011187984 */ /* 0x000e680000000800 */
[----:B------:R-:W2:Y:S04]  /*0630*/  LDS R25, [R17+-0x8] ;  /* 0xfffff80011197984 */ /* 0x000ea80000000800 */
[----:B------:R-:W3:Y:S01]  /*0640*/  LDS R26, [R17+-0xc] ;  /* 0xfffff400111a7984 */ /* 0x000ee20000000800 */
[----:B0-----:R-:W-:-:S04]  /*0650*/  IMAD R8, R8, R18, R19 ;  /* 0x0000001208087224 */ /* 0x001fc800078e0213 */
[----:B-1----:R-:W-:-:S04]  /*0660*/  IMAD R9, R24, R9, R8 ;  /* 0x0000000918097224 */ /* 0x002fc800078e0208 */
[----:B--2---:R-:W-:-:S04]  /*0670*/  IMAD R10, R10, R25, R9 ;  /* 0x000000190a0a7224 */ /* 0x004fc800078e0209 */
[----:B---3--:R-:W-:-:S07]  /*0680*/  IMAD R19, R26, R11, R10 ;  /* 0x0000000b1a137224 */ /* 0x008fce00078e020a */
.L_x_7:
[----:B------:R-:W-:Y:S05]  /*0690*/  BSYNC.RECONVERGENT B1 ;  /* 0x0000000000017941 */ /* 0x000fea0003800200 */
.L_x_6:
[----:B------:R-:W-:Y:S05]  /*06a0*/  @!P1 BRA `(.L_x_2) ;  /* 0x00000000005c9947 */ /* 0x000fea0003800000 */
[----:B------:R-:W-:Y:S01]  /*06b0*/  ISETP.NE.AND P0, PT, R4, 0x1, PT ;  /* 0x000000010400780c */ /* 0x000fe20003f05270 */
[----:B------:R-:W-:Y:S01]  /*06c0*/  BSSY.RECONVERGENT B1, `(.L_x_8) ;  /* 0x000000e000017945 */ /* 0x000fe20003800200 */
[----:B------:R-:W-:-:S04]  /*06d0*/  LOP3.LUT R20, R20, 0x1, RZ, 0xc0, !PT ;  /* 0x0000000114147812 */ /* 0x000fc800078ec0ff */
[----:B------:R-:W-:-:S07]  /*06e0*/  ISETP.NE.U32.AND P1, PT, R20, 0x1, PT ;  /* 0x000000011400780c */ /* 0x000fce0003f25070 */
[----:B------:R-:W-:Y:S06]  /*06f0*/  @!P0 BRA `(.L_x_9) ;  /* 0x0000000000288947 */ /* 0x000fec0003800000 */
[----:B------:R-:W-:Y:S01]  /*0700*/  LOP3.LUT R4, RZ, R23, RZ, 0x33, !PT ;  /* 0x00000017ff047212 */ /* 0x000fe200078e33ff */
[C---:B------:R-:W-:Y:S02]  /*0710*/  IMAD R8, R23.reuse, 0x4, R15 ;  /* 0x0000000417087824 */ /* 0x040fe400078e020f */
[----:B------:R-:W-:Y:S01]  /*0720*/  VIADD R23, R23, 0x2 ;  /* 0x0000000217177836 */ /* 0x000fe20000000000 */
[----:B------:R-:W-:-:S03]  /*0730*/  IADD3 R4, PT, PT, R4, R3, RZ ;  /* 0x0000000304047210 */ /* 0x000fc60007ffe0ff */
[----:B------:R-:W-:Y:S01]  /*0740*/  LDS.64 R8, [R8] ;  /* 0x0000000008087984 */ /* 0x000fe20000000a00 */
[----:B------:R-:W-:-:S05]  /*0750*/  LEA R4, R4, R13, 0x2 ;  /* 0x0000000d04047211 */ /* 0x000fca00078e10ff */
[----:B------:R-:W0:Y:S04]  /*0760*/  LDS R10, [R4] ;  /* 0x00000000040a7984 */ /* 0x000e280000000800 */
[----:B------:R-:W1:Y:S01]  /*0770*/  LDS R11, [R4+-0x4] ;  /* 0xfffffc00040b7984 */ /* 0x000e620000000800 */
[----:B0-----:R-:W-:-:S04]  /*0780*/  IMAD R10, R8, R10, R19 ;  /* 0x0000000a080a7224 */ /* 0x001fc800078e0213 */
[----:B-1----:R-:W-:-:S07]  /*0790*/  IMAD R19, R11, R9, R10 ;  /* 0x000000090b137224 */ /* 0x002fce00078e020a */
.L_x_9:
[----:B------:R-:W-:Y:S05]  /*07a0*/  BSYNC.RECONVERGENT B1 ;  /* 0x0000000000017941 */ /* 0x000fea0003800200 */
.L_x_8:
[----:B------:R-:W-:Y:S01]  /*07b0*/  @!P1 LOP3.LUT R4, RZ, R23, RZ, 0x33, !PT ;  /* 0x00000017ff049212 */ /* 0x000fe200078e33ff */
[----:B------:R-:W-:-:S03]  /*07c0*/  @!P1 IMAD R15, R23, 0x4, R15 ;  /* 0x00000004170f9824 */ /* 0x000fc600078e020f */
[----:B------:R-:W-:-:S04]  /*07d0*/  @!P1 IADD3 R4, PT, PT, R4, R3, RZ ;  /* 0x0000000304049210 */ /* 0x000fc80007ffe0ff */
[----:B------:R-:W-:Y:S02]  /*07e0*/  @!P1 LEA R8, R4, R13, 0x2 ;  /* 0x0000000d04089211 */ /* 0x000fe400078e10ff */
[----:B------:R-:W-:Y:S04]  /*07f0*/  @!P1 LDS R4, [R15] ;  /* 0x000000000f049984 */ /* 0x000fe80000000800 */
[----:B------:R-:W0:Y:S02]  /*0800*/  @!P1 LDS R8, [R8] ;  /* 0x0000000008089984 */ /* 0x000e240000000800 */
[----:B0-----:R-:W-:-:S07]  /*0810*/  @!P1 IMAD R19, R4, R8, R19 ;  /* 0x0000000804139224 */ /* 0x001fce00078e0213 */
.L_x_2:
[----:B------:R-:W-:Y:S05]  /*0820*/  BSYNC.RECONVERGENT B0 ;  /* 0x0000000000007941 */ /* 0x000fea0003800200 */
.L_x_1:
[C---:B------:R-:W-:Y:S01]  /*0830*/  IMAD.IADD R5, R3.reuse, 0x1, R5 ;  /* 0x0000000103057824 */ /* 0x040fe200078e0205 */
[----:B------:R-:W-:Y:S01]  /*0840*/  BAR.SYNC.DEFER_BLOCKING 0x0 ;  /* 0x0000000000007b1d */ /* 0x000fe20000010000 */
[----:B------:R-:W-:-:S03]  /*0850*/  IADD3 R12, PT, PT, -R3, R12, RZ ;  /* 0x0000000c030c7210 */ /* 0x000fc60007ffe1ff */
[----:B------:R-:W-:-:S13]  /*0860*/  ISETP.GT.AND P0, PT, R5, R2, PT ;  /* 0x000000020500720c */ /* 0x000fda0003f04270 */
[----:B------:R-:W-:Y:S05]  /*0870*/  @!P0 BRA `(.L_x_10) ;  /* 0xfffffff800408947 */ /* 0x000fea000383ffff */
.L_x_0:
[----:B------:R-:W-:-:S13]  /*0880*/  ISETP.GE.AND P0, PT, R21, R22, PT ;  /* 0x000000161500720c */ /* 0x000fda0003f06270 */
[----:B------:R-:W-:Y:S05]  /*0890*/  @!P0 EXIT ;  /* 0x000000000000894d */ /* 0x000fea0003800000 */
[----:B------:R-:W0:Y:S02]  /*08a0*/  LDC.64 R2, c[0x0][0x390] ;  /* 0x0000e400ff027b82 */ /* 0x000e240000000a00 */
[----:B0-----:R-:W-:-:S05]  /*08b0*/  IMAD.WIDE R22, R22, 0x4, R2 ;  /* 0x0000000416167825 */ /* 0x001fca00078e0202 */
[----:B------:R-:W-:Y:S01]  /*08c0*/  STG.E desc[UR4][R22.64], R19 ;  /* 0x0000001316007986 */ /* 0x000fe2000c101904 */
[----:B------:R-:W-:Y:S05]  /*08d0*/  EXIT ;  /* 0x000000000000794d */ /* 0x000fea0003800000 */
.L_x_11:
[----:B------:R-:W-:-:S00]  /*08e0*/  BRA `(.L_x_11) ;  /* 0xfffffffc00fc7947 */ /* 0x000fc0000383ffff */
[----:B------:R-:W-:-:S00]  /*08f0*/  NOP ;  /* 0x0000000000007918 */ /* 0x000fc00000000000 */
        /* <DEDUP_REMOVED lines=8> */
.L_x_12:


//--------------------- .nv.shared._Z24polynomialMultiplicationPiS_S_i --------------------------
	.section	.nv.shared._Z24polynomialMultiplicationPiS_S_i,"aw",@nobits
	.sectionflags	@""
	.align	16
	.zero		1024


//--------------------- .nv.shared.reserved.0     --------------------------
	.section	.nv.shared.reserved.0,"aw",@nobits
	.weak		__nv_reservedSMEM_offset_0_alias
	.size		__nv_reservedSMEM_offset_0_alias, 0, 64
	.other		__nv_reservedSMEM_offset_0_alias,@"STO_CUDA_RESERVED_SHARED STV_DEFAULT"
__nv_reservedSMEM_offset_0_alias:
	.zero		0
	.zero		64


//--------------------- .nv.constant0._Z24polynomialMultiplicationPiS_S_i --------------------------
	.section	.nv.constant0._Z24polynomialMultiplicationPiS_S_i,"a",@progbits
	.sectionflags	@""
	.align	4
.nv.constant0._Z24polynomialMultiplicationPiS_S_i:
	.zero		924


//--------------------- SYMBOLS --------------------------

	.type		.nv.reservedSmem.offset0,@object
	.size		.nv.reservedSmem.offset0,0x4
	.type		.nv.reservedSmem.cap,@object
	.size		.nv.reservedSmem.cap,0x4
